	.headerflags	@"EF_CUDA_TEXMODE_UNIFIED EF_CUDA_64BIT_ADDRESS EF_CUDA_ACCELERATORS EF_CUDA_SM90 EF_CUDA_VIRTUAL_SM(EF_CUDA_SM90)"
	.elftype	@"ET_EXEC"


//--------------------- .nv.info                  --------------------------
	.section	.nv.info,"",@"SHT_CUDA_INFO"
	.align	4


	//----- nvinfo : EIATTR_REGCOUNT
	.align		4
        /*0000*/ 	.byte	0x04, 0x2f
        /*0002*/ 	.short	(.L_3 - .L_2)
	.align		4
.L_2:
        /*0004*/ 	.word	index@(triton_poi_fused_add_convolution_div_sqrt_31)
        /*0008*/ 	.word	0x00000018


	//----- nvinfo : EIATTR_MIN_STACK_SIZE
	.align		4
.L_3:
        /*000c*/ 	.byte	0x04, 0x12
        /*000e*/ 	.short	(.L_5 - .L_4)
	.align		4
.L_4:
        /*0010*/ 	.word	index@(triton_poi_fused_add_convolution_div_sqrt_31)
        /*0014*/ 	.word	0x00000000


	//----- nvinfo : EIATTR_FRAME_SIZE
	.align		4
.L_5:
        /*0018*/ 	.byte	0x04, 0x11
        /*001a*/ 	.short	(.L_7 - .L_6)
	.align		4
.L_6:
        /*001c*/ 	.word	index@(triton_poi_fused_add_convolution_div_sqrt_31)
        /*0020*/ 	.word	0x00000000


	//----- nvinfo : EIATTR_MIN_STACK_SIZE
	.align		4
.L_7:
        /*0024*/ 	.byte	0x04, 0x12
        /*0026*/ 	.short	(.L_9 - .L_8)
	.align		4
.L_8:
        /*0028*/ 	.word	index@(triton_poi_fused_add_convolution_div_sqrt_31)
        /*002c*/ 	.word	0x00000000
.L_9:


//--------------------- .nv.info.triton_poi_fused_add_convolution_div_sqrt_31 --------------------------
	.section	.nv.info.triton_poi_fused_add_convolution_div_sqrt_31,"",@"SHT_CUDA_INFO"
	.sectionflags	@""
	.align	4


	//----- nvinfo : EIATTR_CUDA_API_VERSION
	.align		4
        /*0000*/ 	.byte	0x04, 0x37
        /*0002*/ 	.short	(.L_11 - .L_10)
.L_10:
        /*0004*/ 	.word	0x0000007c


	//----- nvinfo : EIATTR_KPARAM_INFO
	.align		4
.L_11:
        /*0008*/ 	.byte	0x04, 0x17
        /*000a*/ 	.short	(.L_13 - .L_12)
.L_12:
        /*000c*/ 	.word	0x00000000
        /*0010*/ 	.short	0x0005
        /*0012*/ 	.short	0x0024
        /*0014*/ 	.byte	0x00, 0xf0, 0x11, 0x00


	//----- nvinfo : EIATTR_KPARAM_INFO
	.align		4
.L_13:
        /*0018*/ 	.byte	0x04, 0x17
        /*001a*/ 	.short	(.L_15 - .L_14)
.L_14:
        /*001c*/ 	.word	0x00000000
        /*0020*/ 	.short	0x0004
        /*0022*/ 	.short	0x0020
        /*0024*/ 	.byte	0x00, 0xf0, 0x11, 0x00


	//----- nvinfo : EIATTR_KPARAM_INFO
	.align		4
.L_15:
        /*0028*/ 	.byte	0x04, 0x17
        /*002a*/ 	.short	(.L_17 - .L_16)
.L_16:
        /*002c*/ 	.word	0x00000000
        /*0030*/ 	.short	0x0003
        /*0032*/ 	.short	0x0018
        /*0034*/ 	.byte	0x00, 0xf4, 0x21, 0x00


	//----- nvinfo : EIATTR_KPARAM_INFO
	.align		4
.L_17:
        /*0038*/ 	.byte	0x04, 0x17
        /*003a*/ 	.short	(.L_19 - .L_18)
.L_18:
        /*003c*/ 	.word	0x00000000
        /*0040*/ 	.short	0x0002
        /*0042*/ 	.short	0x0010
        /*0044*/ 	.byte	0x00, 0xf4, 0x21, 0x00


	//----- nvinfo : EIATTR_KPARAM_INFO
	.align		4
.L_19:
        /*0048*/ 	.byte	0x04, 0x17
        /*004a*/ 	.short	(.L_21 - .L_20)
.L_20:
        /*004c*/ 	.word	0x00000000
        /*0050*/ 	.short	0x0001
        /*0052*/ 	.short	0x0008
        /*0054*/ 	.byte	0x00, 0xf4, 0x21, 0x00


	//----- nvinfo : EIATTR_KPARAM_INFO
	.align		4
.L_21:
        /*0058*/ 	.byte	0x04, 0x17
        /*005a*/ 	.short	(.L_23 - .L_22)
.L_22:
        /*005c*/ 	.word	0x00000000
        /*0060*/ 	.short	0x0000
        /*0062*/ 	.short	0x0000
        /*0064*/ 	.byte	0x00, 0xf4, 0x21, 0x00


	//----- nvinfo : EIATTR_SPARSE_MMA_MASK
	.align		4
.L_23:
        /*0068*/ 	.byte	0x03, 0x50
        /*006a*/ 	.short	0x0000


	//----- nvinfo : EIATTR_MAXREG_COUNT
	.align		4
        /*006c*/ 	.byte	0x03, 0x1b
        /*006e*/ 	.short	0x00ff


	//----- nvinfo : EIATTR_EXIT_INSTR_OFFSETS
	.align		4
        /*0070*/ 	.byte	0x04, 0x1c
        /*0072*/ 	.short	(.L_25 - .L_24)


	//   ....[0]....
.L_24:
        /*0074*/ 	.word	0x000004e0


	//   ....[1]....
        /*0078*/ 	.word	0x000005b0


	//----- nvinfo : EIATTR_REQNTID
	.align		4
.L_25:
        /*007c*/ 	.byte	0x04, 0x10
        /*007e*/ 	.short	(.L_27 - .L_26)
.L_26:
        /*0080*/ 	.word	0x00000080
        /*0084*/ 	.word	0x00000001
        /*0088*/ 	.word	0x00000001


	//----- nvinfo : EIATTR_CBANK_PARAM_SIZE
	.align		4
.L_27:
        /*008c*/ 	.byte	0x03, 0x19
        /*008e*/ 	.short	0x0028


	//----- nvinfo : EIATTR_PARAM_CBANK
	.align		4
        /*0090*/ 	.byte	0x04, 0x0a
        /*0092*/ 	.short	(.L_29 - .L_28)
	.align		4
.L_28:
        /*0094*/ 	.word	index@(.nv.constant0.triton_poi_fused_add_convolution_div_sqrt_31)
        /*0098*/ 	.short	0x0210
        /*009a*/ 	.short	0x0028


	//----- nvinfo : EIATTR_SW_WAR
	.align		4
.L_29:
        /*009c*/ 	.byte	0x04, 0x36
        /*009e*/ 	.short	(.L_31 - .L_30)
.L_30:
        /*00a0*/ 	.word	0x00000008
.L_31:


//--------------------- .nv.callgraph             --------------------------
	.section	.nv.callgraph,"",@"SHT_CUDA_CALLGRAPH"
	.align	4
	.sectionentsize	8
	.align		4
        /*0000*/ 	.word	0x00000000
	.align		4
        /*0004*/ 	.word	0xffffffff
	.align		4
        /*0008*/ 	.word	0x00000000
	.align		4
        /*000c*/ 	.word	0xfffffffe
	.align		4
        /*0010*/ 	.word	0x00000000
	.align		4
        /*0014*/ 	.word	0xfffffffd
	.align		4
        /*0018*/ 	.word	0x00000000
	.align		4
        /*001c*/ 	.word	0xfffffffc


//--------------------- .nv.constant4             --------------------------
	.section	.nv.constant4,"a",@progbits
	.align	8
	.align		8
.nv.constant4:
        /*0000*/ 	.dword	_$_str
	.align		8
        /*0008*/ 	.dword	_$_str_$_2


//--------------------- .text.triton_poi_fused_add_convolution_div_sqrt_31 --------------------------
	.section	.text.triton_poi_fused_add_convolution_div_sqrt_31,"ax",@progbits
	.sectionflags	@"SHF_BARRIERS=1"
	.align	128
        .global         triton_poi_fused_add_convolution_div_sqrt_31
        .type           triton_poi_fused_add_convolution_div_sqrt_31,@function
        .size           triton_poi_fused_add_convolution_div_sqrt_31,(.L_x_1 - triton_poi_fused_add_convolution_div_sqrt_31)
        .other          triton_poi_fused_add_convolution_div_sqrt_31,@"STO_CUDA_ENTRY STV_DEFAULT"
triton_poi_fused_add_convolution_div_sqrt_31:
.text.triton_poi_fused_add_convolution_div_sqrt_31:
[----:B------:R-:W0:Y:S01]  /*0000*/  LDC R1, c[0x0][0x28] ;  /* 0x00000a00ff017b82 */ /* 0x000e220000000800 */
[----:B------:R-:W1:Y:S07]  /*0010*/  S2R R0, SR_TID.X ;  /* 0x0000000000007919 */ /* 0x000e6e0000002100 */
[----:B------:R-:W2:Y:S01]  /*0020*/  LDC.64 R8, c[0x0][0x218] ;  /* 0x00008600ff087b82 */ /* 0x000ea20000000a00 */
[----:B------:R-:W-:Y:S01]  /*0030*/  IMAD.MOV.U32 R12, RZ, RZ, RZ ;  /* 0x000000ffff0c7224 */ /* 0x000fe200078e00ff */
[----:B------:R-:W-:Y:S01]  /*0040*/  ULDC.64 UR6, c[0x0][0x208] ;  /* 0x0000820000067ab9 */ /* 0x000fe20000000a00 */
[----:B------:R-:W3:Y:S01]  /*0050*/  S2R R3, SR_CTAID.Y ;  /* 0x0000000000037919 */ /* 0x000ee20000002600 */
[----:B------:R-:W4:Y:S01]  /*0060*/  S2R R5, SR_CTAID.X ;  /* 0x0000000000057919 */ /* 0x000f220000002500 */
[----:B-1----:R-:W-:Y:S01]  /*0070*/  SHF.R.U32.HI R7, RZ, 0x4, R0 ;  /* 0x00000004ff077819 */ /* 0x002fe20000011600 */
[----:B---3--:R-:W-:Y:S01]  /*0080*/  IMAD.SHL.U32 R2, R3, 0x10, RZ ;  /* 0x0000001003027824 */ /* 0x008fe200078e00ff */
[----:B------:R-:W-:-:S02]  /*0090*/  SHF.R.S32.HI R3, RZ, 0x1b, R3 ;  /* 0x0000001bff037819 */ /* 0x000fc40000011403 */
[----:B------:R-:W-:Y:S01]  /*00a0*/  SGXT.U32 R7, R7, 0x3 ;  /* 0x000000030707781a */ /* 0x000fe20000000000 */
[----:B----4-:R-:W-:Y:S01]  /*00b0*/  IMAD.SHL.U32 R5, R5, 0x10, RZ ;  /* 0x0000001005057824 */ /* 0x010fe200078e00ff */
[----:B------:R-:W-:Y:S02]  /*00c0*/  SGXT R3, R3, 0x1 ;  /* 0x000000010303781a */ /* 0x000fe40000000200 */
[----:B------:R-:W-:Y:S02]  /*00d0*/  LOP3.LUT R4, R2, R7, RZ, 0xfc, !PT ;  /* 0x0000000702047212 */ /* 0x000fe400078efcff */
[----:B------:R-:W-:Y:S02]  /*00e0*/  LOP3.LUT R13, R5, 0xf, R0, 0xf8, !PT ;  /* 0x0000000f050d7812 */ /* 0x000fe400078ef800 */
[----:B------:R-:W-:Y:S02]  /*00f0*/  LEA.HI R6, R3, R4, RZ, 0x9 ;  /* 0x0000000403067211 */ /* 0x000fe400078f48ff */
[----:B------:R-:W-:-:S02]  /*0100*/  ISETP.GE.AND P0, PT, R13, 0x9, PT ;  /* 0x000000090d00780c */ /* 0x000fc40003f06270 */
[----:B------:R-:W-:Y:S02]  /*0110*/  SHF.R.S32.HI R10, RZ, 0x9, R6 ;  /* 0x00000009ff0a7819 */ /* 0x000fe40000011406 */
[----:B------:R-:W-:-:S03]  /*0120*/  IADD3 R6, R6, 0x8, RZ ;  /* 0x0000000806067810 */ /* 0x000fc60007ffe0ff */
[----:B------:R-:W-:Y:S01]  /*0130*/  IMAD R17, R10, 0x9, R13 ;  /* 0x000000090a117824 */ /* 0x000fe200078e020d */
[----:B------:R-:W-:Y:S01]  /*0140*/  SHF.R.S32.HI R6, RZ, 0x9, R6 ;  /* 0x00000009ff067819 */ /* 0x000fe20000011406 */
[----:B------:R-:W-:Y:S02]  /*0150*/  IMAD.MOV.U32 R10, RZ, RZ, RZ ;  /* 0x000000ffff0a7224 */ /* 0x000fe400078e00ff */
[----:B--2---:R-:W-:-:S04]  /*0160*/  IMAD.WIDE R16, R17, 0x4, R8 ;  /* 0x0000000411107825 */ /* 0x004fc800078e0208 */
[----:B------:R-:W-:Y:S01]  /*0170*/  IMAD R19, R6, 0x9, R13 ;  /* 0x0000000906137824 */ /* 0x000fe200078e020d */
[----:B------:R-:W2:Y:S03]  /*0180*/  @!P0 LDG.E.EL R10, desc[UR6][R16.64] ;  /* 0x00000006100a8981 */ /* 0x000ea6000c2e1900 */
[----:B------:R-:W-:Y:S02]  /*0190*/  IMAD.WIDE R18, R19, 0x4, R8 ;  /* 0x0000000413127825 */ /* 0x000fe400078e0208 */
[----:B------:R-:W1:Y:S03]  /*01a0*/  LDC.64 R8, c[0x0][0x210] ;  /* 0x00008400ff087b82 */ /* 0x000e660000000a00 */
[----:B------:R-:W3:Y:S01]  /*01b0*/  @!P0 LDG.E.EL R12, desc[UR6][R18.64] ;  /* 0x00000006120c8981 */ /* 0x000ee2000c2e1900 */
[----:B------:R-:W-:-:S02]  /*01c0*/  IMAD R13, R4, 0x9, R13 ;  /* 0x00000009040d7824 */ /* 0x000fc400078e020d */
[----:B------:R-:W-:Y:S02]  /*01d0*/  IMAD.MOV.U32 R6, RZ, RZ, RZ ;  /* 0x000000ffff067224 */ /* 0x000fe400078e00ff */
[----:B------:R-:W-:Y:S01]  /*01e0*/  IMAD.MOV.U32 R4, RZ, RZ, RZ ;  /* 0x000000ffff047224 */ /* 0x000fe200078e00ff */
[----:B------:R-:W-:Y:S01]  /*01f0*/  IADD3 R11, R13, 0x48, RZ ;  /* 0x000000480d0b7810 */ /* 0x000fe20007ffe0ff */
[----:B-1----:R-:W-:-:S04]  /*0200*/  IMAD.WIDE R14, R13, 0x4, R8 ;  /* 0x000000040d0e7825 */ /* 0x002fc800078e0208 */
[----:B------:R-:W-:Y:S01]  /*0210*/  IMAD.WIDE R8, R11, 0x4, R8 ;  /* 0x000000040b087825 */ /* 0x000fe200078e0208 */
[----:B------:R1:W4:Y:S04]  /*0220*/  @!P0 LDG.E.EL R4, desc[UR6][R14.64] ;  /* 0x000000060e048981 */ /* 0x000328000c2e1900 */
[----:B------:R5:W4:Y:S01]  /*0230*/  @!P0 LDG.E.EL R6, desc[UR6][R8.64] ;  /* 0x0000000608068981 */ /* 0x000b22000c2e1900 */
[----:B------:R-:W5:Y:S01]  /*0240*/  S2UR UR5, SR_CgaCtaId ;  /* 0x00000000000579c3 */ /* 0x000f620000008800 */
[----:B------:R-:W-:Y:S01]  /*0250*/  UMOV UR4, 0x400 ;  /* 0x0000040000047882 */ /* 0x000fe20000000000 */
[----:B-1----:R-:W-:-:S06]  /*0260*/  SHF.R.U32.HI R14, RZ, 0x3, R0 ;  /* 0x00000003ff0e7819 */ /* 0x002fcc0000011600 */
[----:B-----5:R-:W1:Y:S01]  /*0270*/  LDC.64 R8, c[0x0][0x220] ;  /* 0x00008800ff087b82 */ /* 0x020e620000000a00 */
[----:B0-----:R-:W-:Y:S01]  /*0280*/  UPRMT UR4, UR5, 0x654, UR4 ;  /* 0x0000065405047896 */ /* 0x001fe20008000004 */
[----:B--2---:R-:W-:-:S06]  /*0290*/  FADD R10, R10, 9.9999997171806853657e-10 ;  /* 0x3089705f0a0a7421 */ /* 0x004fcc0000000000 */
[----:B------:R-:W0:Y:S01]  /*02a0*/  MUFU.SQRT R10, R10 ;  /* 0x0000000a000a7308 */ /* 0x000e220000002000 */
[----:B---3--:R-:W-:-:S07]  /*02b0*/  FADD R12, R12, 9.9999997171806853657e-10 ;  /* 0x3089705f0c0c7421 */ /* 0x008fce0000000000 */
[----:B------:R-:W2:Y:S01]  /*02c0*/  MUFU.SQRT R12, R12 ;  /* 0x0000000c000c7308 */ /* 0x000ea20000002000 */
[----:B0-----:R-:W-:Y:S01]  /*02d0*/  FADD R16, R10, 1.00000001335143196e-10 ;  /* 0x2edbe6ff0a107421 */ /* 0x001fe20000000000 */
[----:B------:R-:W-:-:S04]  /*02e0*/  SHF.L.U32 R10, R0, 0x4, RZ ;  /* 0x00000004000a7819 */ /* 0x000fc800000006ff */
[----:B------:R-:W-:Y:S01]  /*02f0*/  FSETP.GT.AND P1, PT, R16, 8.50705917302346158658e+37, PT ;  /* 0x7e8000001000780b */ /* 0x000fe20003f24000 */
[----:B--2---:R-:W-:Y:S01]  /*0300*/  FADD R17, R12, 1.00000001335143196e-10 ;  /* 0x2edbe6ff0c117421 */ /* 0x004fe20000000000 */
[----:B------:R-:W-:Y:S02]  /*0310*/  LOP3.LUT R12, R10, 0xf0, RZ, 0xc0, !PT ;  /* 0x000000f00a0c7812 */ /* 0x000fe400078ec0ff */
[----:B------:R-:W-:Y:S02]  /*0320*/  SGXT.U32 R10, R14, 0x4 ;  /* 0x000000040e0a781a */ /* 0x000fe40000000000 */
[----:B------:R-:W-:Y:S01]  /*0330*/  FSETP.GT.AND P2, PT, R17, 8.50705917302346158658e+37, PT ;  /* 0x7e8000001100780b */ /* 0x000fe20003f44000 */
[----:B----4-:R-:W-:Y:S01]  /*0340*/  FMUL R15, R4, 0.25 ;  /* 0x3e800000040f7820 */ /* 0x010fe20000400000 */
[----:B------:R-:W-:Y:S01]  /*0350*/  LOP3.LUT R14, R12, R7, RZ, 0xfc, !PT ;  /* 0x000000070c0e7212 */ /* 0x000fe200078efcff */
[----:B------:R-:W-:-:S04]  /*0360*/  FMUL R19, R6, 0.25 ;  /* 0x3e80000006137820 */ /* 0x000fc80000400000 */
[----:B------:R-:W-:Y:S01]  /*0370*/  @P1 FMUL R16, R16, 0.25 ;  /* 0x3e80000010101820 */ /* 0x000fe20000400000 */
[----:B------:R-:W-:Y:S02]  /*0380*/  LEA.HI R21, R12, UR4, RZ, 0x1f ;  /* 0x000000040c157c11 */ /* 0x000fe4000f8ff8ff */
[----:B------:R-:W-:Y:S02]  /*0390*/  FSEL R15, R15, R4, P1 ;  /* 0x000000040f0f7208 */ /* 0x000fe40000800000 */
[----:B------:R-:W-:Y:S01]  /*03a0*/  FSEL R12, R19, R6, P2 ;  /* 0x00000006130c7208 */ /* 0x000fe20001000000 */
[----:B------:R-:W0:Y:S01]  /*03b0*/  MUFU.RCP R16, R16 ;  /* 0x0000001000107308 */ /* 0x000e220000001000 */
[----:B------:R-:W-:Y:S02]  /*03c0*/  IMAD R21, R14, 0x4, R21 ;  /* 0x000000040e157824 */ /* 0x000fe400078e0215 */
[----:B------:R-:W-:Y:S01]  /*03d0*/  @P2 FMUL R17, R17, 0.25 ;  /* 0x3e80000011112820 */ /* 0x000fe20000400000 */
[----:B------:R-:W-:Y:S01]  /*03e0*/  LOP3.LUT R7, R5, R10, RZ, 0xfc, !PT ;  /* 0x0000000a05077212 */ /* 0x000fe200078efcff */
[C---:B------:R-:W-:Y:S01]  /*03f0*/  IMAD.SHL.U32 R10, R0.reuse, 0x8, RZ ;  /* 0x00000008000a7824 */ /* 0x040fe200078e00ff */
[----:B------:R-:W-:Y:S01]  /*0400*/  LOP3.LUT R5, R0, 0x78, RZ, 0xc0, !PT ;  /* 0x0000007800057812 */ /* 0x000fe200078ec0ff */
[----:B------:R2:W-:Y:S01]  /*0410*/  STS [R21], R4 ;  /* 0x0000000415007388 */ /* 0x0005e20000000800 */
[----:B------:R-:W-:Y:S01]  /*0420*/  ISETP.GE.AND P1, PT, R7, 0x9, PT ;  /* 0x000000090700780c */ /* 0x000fe20003f26270 */
[----:B------:R-:W3:Y:S01]  /*0430*/  MUFU.RCP R17, R17 ;  /* 0x0000001100117308 */ /* 0x000ee20000001000 */
[----:B------:R-:W-:Y:S01]  /*0440*/  LOP3.LUT R10, R10, 0x3f8, RZ, 0xc0, !PT ;  /* 0x000003f80a0a7812 */ /* 0x000fe200078ec0ff */
[----:B------:R2:W-:Y:S03]  /*0450*/  STS [R21+0x20], R6 ;  /* 0x0000200615007388 */ /* 0x0005e60000000800 */
[----:B------:R-:W-:Y:S01]  /*0460*/  IADD3 R5, R10, UR4, R5 ;  /* 0x000000040a057c10 */ /* 0x000fe2000fffe005 */
[----:B0-----:R-:W-:Y:S01]  /*0470*/  FMUL R15, R16, R15 ;  /* 0x0000000f100f7220 */ /* 0x001fe20000400000 */
[----:B---3--:R-:W-:Y:S01]  /*0480*/  FMUL R17, R17, R12 ;  /* 0x0000000c11117220 */ /* 0x008fe20000400000 */
[----:B-1----:R-:W-:-:S04]  /*0490*/  IMAD.WIDE R12, R13, 0x4, R8 ;  /* 0x000000040d0c7825 */ /* 0x002fc800078e0208 */
[----:B------:R-:W-:Y:S01]  /*04a0*/  IMAD.WIDE R8, R11, 0x4, R8 ;  /* 0x000000040b087825 */ /* 0x000fe200078e0208 */
[----:B------:R2:W-:Y:S04]  /*04b0*/  @!P0 STG.E desc[UR6][R12.64], R15 ;  /* 0x0000000f0c008986 */ /* 0x0005e8000c101906 */
[----:B------:R2:W-:Y:S01]  /*04c0*/  @!P0 STG.E desc[UR6][R8.64], R17 ;  /* 0x0000001108008986 */ /* 0x0005e2000c101906 */
[----:B------:R-:W-:Y:S06]  /*04d0*/  BAR.SYNC.DEFER_BLOCKING 0x0 ;  /* 0x0000000000007b1d */ /* 0x000fec0000010000 */
[----:B--2---:R-:W-:Y:S05]  /*04e0*/  @P1 EXIT ;  /* 0x000000000000194d */ /* 0x004fea0003800000 */
[----:B------:R-:W0:Y:S01]  /*04f0*/  LDS.64 R4, [R5] ;  /* 0x0000000005047984 */ /* 0x000e220000000a00 */
[----:B------:R-:W-:-:S04]  /*0500*/  SHF.L.U32 R9, R0, 0x1, RZ ;  /* 0x0000000100097819 */ /* 0x000fc800000006ff */
[----:B------:R-:W-:Y:S02]  /*0510*/  LOP3.LUT R2, R2, 0xe, R9, 0xf8, !PT ;  /* 0x0000000e02027812 */ /* 0x000fe400078ef809 */
[----:B------:R-:W1:Y:S02]  /*0520*/  LDC.64 R8, c[0x0][0x228] ;  /* 0x00008a00ff087b82 */ /* 0x000e640000000a00 */
[----:B------:R-:W-:-:S04]  /*0530*/  LEA.HI R3, R3, R2, RZ, 0x9 ;  /* 0x0000000203037211 */ /* 0x000fc800078f48ff */
[----:B------:R-:W-:Y:S02]  /*0540*/  LOP3.LUT R11, R3, 0xfffffe00, RZ, 0xc0, !PT ;  /* 0xfffffe00030b7812 */ /* 0x000fe400078ec0ff */
[----:B------:R-:W-:-:S03]  /*0550*/  SHF.R.S32.HI R3, RZ, 0x9, R3 ;  /* 0x00000009ff037819 */ /* 0x000fc60000011403 */
[----:B------:R-:W-:-:S05]  /*0560*/  IMAD.IADD R2, R2, 0x1, -R11 ;  /* 0x0000000102027824 */ /* 0x000fca00078e0a0b */
[----:B------:R-:W-:-:S05]  /*0570*/  LEA R2, R7, R2, 0x9 ;  /* 0x0000000207027211 */ /* 0x000fca00078e48ff */
[----:B------:R-:W-:-:S04]  /*0580*/  IMAD R3, R3, 0x1200, R2 ;  /* 0x0000120003037824 */ /* 0x000fc800078e0202 */
[----:B-1----:R-:W-:-:S05]  /*0590*/  IMAD.WIDE R2, R3, 0x4, R8 ;  /* 0x0000000403027825 */ /* 0x002fca00078e0208 */
[----:B0-----:R-:W-:Y:S01]  /*05a0*/  STG.E.64 desc[UR6][R2.64], R4 ;  /* 0x0000000402007986 */ /* 0x001fe2000c101b06 */
[----:B------:R-:W-:Y:S05]  /*05b0*/  EXIT ;  /* 0x000000000000794d */ /* 0x000fea0003800000 */
.L_x_0:
[----:B------:R-:W-:-:S00]  /*05c0*/  BRA `(.L_x_0) ;  /* 0xfffffffc00fc7947 */ /* 0x000fc0000383ffff */
[----:B------:R-:W-:-:S00]  /*05d0*/  NOP ;  /* 0x0000000000007918 */ /* 0x000fc00000000000 */
        /* <DEDUP_REMOVED lines=10> */
.L_x_1:


//--------------------- .nv.global.init           --------------------------
	.section	.nv.global.init,"aw",@progbits
.nv.global.init:
	.type		_$_str,@object
	.size		_$_str,(_$_str_$_2 - _$_str)
_$_str:
        /*0000*/ 	.byte	0x5f, 0x5f, 0x43, 0x55, 0x44, 0x41, 0x5f, 0x46, 0x54, 0x5a, 0x00
	.type		_$_str_$_2,@object
	.size		_$_str_$_2,(.L_1 - _$_str_$_2)
_$_str_$_2:
        /*000b*/ 	.byte	0x5f, 0x5f, 0x43, 0x55, 0x44, 0x41, 0x5f, 0x50, 0x52, 0x45, 0x43, 0x5f, 0x53, 0x51, 0x52, 0x54
        /*001b*/ 	.byte	0x00
.L_1:


//--------------------- .nv.shared.triton_poi_fused_add_convolution_div_sqrt_31 --------------------------
	.section	.nv.shared.triton_poi_fused_add_convolution_div_sqrt_31,"aw",@nobits
	.sectionflags	@""
	.align	16
	.zero		1024


//--------------------- .nv.constant0.triton_poi_fused_add_convolution_div_sqrt_31 --------------------------
	.section	.nv.constant0.triton_poi_fused_add_convolution_div_sqrt_31,"a",@progbits
	.sectionflags	@""
	.align	4
.nv.constant0.triton_poi_fused_add_convolution_div_sqrt_31:
	.zero		568
